//
// Generated by NVIDIA NVVM Compiler
//
// Compiler Build ID: CL-36424714
// Cuda compilation tools, release 13.0, V13.0.88
// Based on NVVM 20.0.0
//

.version 9.0
.target sm_100
.address_size 64

	// .globl	_Z7kernel1v
.extern .func  (.param .b32 func_retval0) vprintf
(
	.param .b64 vprintf_param_0,
	.param .b64 vprintf_param_1
)
;
.global .align 1 .b8 $str[11] = {72, 105, 32, 68, 114, 97, 103, 111, 110, 10};

.visible .entry _Z7kernel1v()
{
	.reg .b32 	%r<3>;
	.reg .b64 	%rd<3>;

	mov.u64 	%rd1, $str;
	cvta.global.u64 	%rd2, %rd1;
	{ // callseq 0, 0
	.param .b64 param0;
	st.param.b64 	[param0], %rd2;
	.param .b64 param1;
	st.param.b64 	[param1], 0;
	.param .b32 retval0;
	call.uni (retval0), 
	vprintf, 
	(
	param0, 
	param1
	);
	ld.param.b32 	%r1, [retval0];
	} // callseq 0
	ret;

}


// ===== COMPILED SASS (sm_100) =====

	.target	sm_100

	.elftype	@"ET_EXEC"


//--------------------- .note.nv.tkinfo           --------------------------
	.section	.note.nv.tkinfo,"",@"SHT_NOTE"
	.sectionflags	@"SHF_NOTE_NV_TKINFO"
	.tkinfo
        /*0018*/ 	.word	0x00000002
        /*0030*/ 	.string	""
        /*0030*/ 	.string	"ptxas"
        /*0030*/ 	.string	"Cuda compilation tools, release 13.0, V13.0.88"
        /*0030*/ 	.string	"Build cuda_13.0.r13.0/compiler.36424714_0"
        /*0030*/ 	.string	"-arch sm_100 -m 64 "



//--------------------- .note.nv.cuinfo           --------------------------
	.section	.note.nv.cuinfo,"",@"SHT_NOTE"
	.sectionflags	@"SHF_NOTE_NV_CUINFO"
        /*0018*/ 	.short	0x0002
        /*001a*/ 	.short	0x0064
        /*001c*/ 	.short	0x0082
	.zero		2


//--------------------- .nv.info                  --------------------------
	.section	.nv.info,"",@"SHT_CUDA_INFO"
	.align	4


	//----- nvinfo : EIATTR_REGCOUNT
	.align		4
        /*0000*/ 	.byte	0x04, 0x2f
        /*0002*/ 	.short	(.L_2 - .L_1)
	.align		4
.L_1:
        /*0004*/ 	.word	index@(_Z7kernel1v)
        /*0008*/ 	.word	0x00000018


	//----- nvinfo : EIATTR_FRAME_SIZE
	.align		4
.L_2:
        /*000c*/ 	.byte	0x04, 0x11
        /*000e*/ 	.short	(.L_4 - .L_3)
	.align		4
.L_3:
        /*0010*/ 	.word	index@(_Z7kernel1v)
        /*0014*/ 	.word	0x00000000


	//----- nvinfo : EIATTR_MIN_STACK_SIZE
	.align		4
.L_4:
        /*0018*/ 	.byte	0x04, 0x12
        /*001a*/ 	.short	(.L_6 - .L_5)
	.align		4
.L_5:
        /*001c*/ 	.word	index@(_Z7kernel1v)
        /*0020*/ 	.word	0x00000000
.L_6:


//--------------------- .nv.compat                --------------------------
	.section	.nv.compat,"",@"SHT_CUDA_COMPAT_INFO"
	.align	4
        /*0000*/ 	.byte	0x02, 0x09, 0x00, 0x00, 0x02, 0x02, 0x01, 0x00, 0x02, 0x05, 0x05, 0x00, 0x03, 0x07, 0x01, 0x01
        /*0010*/ 	.byte	0x02, 0x03, 0x00, 0x00, 0x02, 0x06, 0x01, 0x00, 0x04, 0x0b, 0x08, 0x00, 0x09, 0x00, 0x00, 0x00
        /*0020*/ 	.byte	0x00, 0x00, 0x00, 0x00


//--------------------- .nv.info._Z7kernel1v      --------------------------
	.section	.nv.info._Z7kernel1v,"",@"SHT_CUDA_INFO"
	.sectionflags	@""
	.align	4


	//----- nvinfo : EIATTR_CUDA_API_VERSION
	.align		4
        /*0000*/ 	.byte	0x04, 0x37
        /*0002*/ 	.short	(.L_8 - .L_7)
.L_7:
        /*0004*/ 	.word	0x00000082


	//----- nvinfo : EIATTR_SPARSE_MMA_MASK
	.align		4
.L_8:
        /*0008*/ 	.byte	0x03, 0x50
        /*000a*/ 	.short	0x0000


	//----- nvinfo : EIATTR_MAXREG_COUNT
	.align		4
        /*000c*/ 	.byte	0x03, 0x1b
        /*000e*/ 	.short	0x00ff


	//----- nvinfo : EIATTR_EXTERNS
	.align		4
        /*0010*/ 	.byte	0x04, 0x0f
        /*0012*/ 	.short	(.L_10 - .L_9)


	//   ....[0]....
	.align		4
.L_9:
        /*0014*/ 	.word	index@(vprintf)


	//----- nvinfo : EIATTR_MERCURY_ISA_VERSION
	.align		4
.L_10:
        /*0018*/ 	.byte	0x03, 0x5f
        /*001a*/ 	.short	0x0101


	//----- nvinfo : EIATTR_VRC_CTA_INIT_COUNT
	.align		4
        /*001c*/ 	.byte	0x02, 0x4a
	.zero		1
	.zero		1


	//----- nvinfo : EIATTR_SYSCALL_OFFSETS
	.align		4
        /*0020*/ 	.byte	0x04, 0x46
        /*0022*/ 	.short	(.L_12 - .L_11)


	//   ....[0]....
.L_11:
        /*0024*/ 	.word	0x00000080


	//----- nvinfo : EIATTR_EXIT_INSTR_OFFSETS
	.align		4
.L_12:
        /*0028*/ 	.byte	0x04, 0x1c
        /*002a*/ 	.short	(.L_14 - .L_13)


	//   ....[0]....
.L_13:
        /*002c*/ 	.word	0x00000090


	//----- nvinfo : EIATTR_SW_WAR
	.align		4
.L_14:
        /*0030*/ 	.byte	0x04, 0x36
        /*0032*/ 	.short	(.L_16 - .L_15)
.L_15:
        /*0034*/ 	.word	0x00000008
.L_16:


//--------------------- .nv.callgraph             --------------------------
	.section	.nv.callgraph,"",@"SHT_CUDA_CALLGRAPH"
	.align	4
	.sectionentsize	8
	.align		4
        /*0000*/ 	.word	0x00000000
	.align		4
        /*0004*/ 	.word	0xffffffff
	.align		4
        /*0008*/ 	.word	index@(_Z7kernel1v)
	.align		4
        /*000c*/ 	.word	index@(vprintf)
	.align		4
        /*0010*/ 	.word	0x00000000
	.align		4
        /*0014*/ 	.word	0xfffffffe
	.align		4
        /*0018*/ 	.word	0x00000000
	.align		4
        /*001c*/ 	.word	0xfffffffd
	.align		4
        /*0020*/ 	.word	0x00000000
	.align		4
        /*0024*/ 	.word	0xfffffffc


//--------------------- .nv.constant4             --------------------------
	.section	.nv.constant4,"a",@progbits
	.align	8
	.align		8
.nv.constant4:
        /*0000*/ 	.dword	vprintf
	.align		8
        /*0008*/ 	.dword	$str


//--------------------- .text._Z7kernel1v         --------------------------
	.section	.text._Z7kernel1v,"ax",@progbits
	.align	128
        .global         _Z7kernel1v
        .type           _Z7kernel1v,@function
        .size           _Z7kernel1v,(.L_x_2 - _Z7kernel1v)
        .other          _Z7kernel1v,@"STO_CUDA_ENTRY STV_DEFAULT"
_Z7kernel1v:
.text._Z7kernel1v:
[----:B------:R-:W0:Y:S01]  /*0000*/  LDC R1, c[0x0][0x37c] ;  /* 0x0000df00ff017b82 */ /* 0x000e220000000800 */
[----:B------:R-:W-:Y:S01]  /*0010*/  MOV R0, 0x0 ;  /* 0x0000000000007802 */ /* 0x000fe20000000f00 */
[----:B------:R-:W1:Y:S01]  /*0020*/  LDCU.64 UR4, c[0x4][0x8] ;  /* 0x01000100ff0477ac */ /* 0x000e620008000a00 */
[----:B------:R-:W-:-:S05]  /*0030*/  CS2R R6, SRZ ;  /* 0x0000000000067805 */ /* 0x000fca000001ff00 */
[----:B------:R2:W3:Y:S01]  /*0040*/  LDC.64 R2, c[0x4][R0] ;  /* 0x0100000000027b82 */ /* 0x0004e20000000a00 */
[----:B-1----:R-:W-:Y:S02]  /*0050*/  IMAD.U32 R4, RZ, RZ, UR4 ;  /* 0x00000004ff047e24 */ /* 0x002fe4000f8e00ff */
[----:B--2---:R-:W-:-:S07]  /*0060*/  IMAD.U32 R5, RZ, RZ, UR5 ;  /* 0x00000005ff057e24 */ /* 0x004fce000f8e00ff */
[----:B------:R-:W-:-:S07]  /*0070*/  LEPC R20, `(.L_x_0) ;  /* 0x000000001014794e */ /* 0x000fce0000000000 */
[----:B0--3--:R-:W-:Y:S05]  /*0080*/  CALL.ABS.NOINC R2 ;  /* 0x0000000002007343 */ /* 0x009fea0003c00000 */
.L_x_0:
[----:B------:R-:W-:Y:S05]  /*0090*/  EXIT ;  /* 0x000000000000794d */ /* 0x000fea0003800000 */
.L_x_1:
[----:B------:R-:W-:-:S00]  /*00a0*/  BRA `(.L_x_1) ;  /* 0xfffffffc00fc7947 */ /* 0x000fc0000383ffff */
[----:B------:R-:W-:-:S00]  /*00b0*/  NOP ;  /* 0x0000000000007918 */ /* 0x000fc00000000000 */
        /* <DEDUP_REMOVED lines=12> */
.L_x_2:


//--------------------- .nv.global.init           --------------------------
	.section	.nv.global.init,"aw",@progbits
.nv.global.init:
	.type		$str,@object
	.size		$str,(.L_0 - $str)
$str:
        /*0000*/ 	.byte	0x48, 0x69, 0x20, 0x44, 0x72, 0x61, 0x67, 0x6f, 0x6e, 0x0a, 0x00
.L_0:


//--------------------- .nv.shared.reserved.0     --------------------------
	.section	.nv.shared.reserved.0,"aw",@nobits
	.weak		__nv_reservedSMEM_offset_0_alias
	.size		__nv_reservedSMEM_offset_0_alias, 0, 64
	.other		__nv_reservedSMEM_offset_0_alias,@"STO_CUDA_RESERVED_SHARED STV_DEFAULT"
__nv_reservedSMEM_offset_0_alias:
	.zero		0
	.zero		64


//--------------------- .nv.constant0._Z7kernel1v --------------------------
	.section	.nv.constant0._Z7kernel1v,"a",@progbits
	.sectionflags	@""
	.align	4
.nv.constant0._Z7kernel1v:
	.zero		896


//--------------------- SYMBOLS --------------------------

	.type		.nv.reservedSmem.offset0,@object
	.size		.nv.reservedSmem.offset0,0x4
	.type		vprintf,@function
